//
// Generated by NVIDIA NVVM Compiler
//
// Compiler Build ID: CL-36424714
// Cuda compilation tools, release 13.0, V13.0.88
// Based on NVVM 20.0.0
//

.version 9.0
.target sm_100
.address_size 64

	// .globl	_Z14naiveTransposePfS_ii
// _ZZ18optimizedTransposePfS_iiE4tile has been demoted

.visible .entry _Z14naiveTransposePfS_ii(
	.param .u64 .ptr .align 1 _Z14naiveTransposePfS_ii_param_0,
	.param .u64 .ptr .align 1 _Z14naiveTransposePfS_ii_param_1,
	.param .u32 _Z14naiveTransposePfS_ii_param_2,
	.param .u32 _Z14naiveTransposePfS_ii_param_3
)
{
	.reg .pred 	%p<4>;
	.reg .b32 	%r<15>;
	.reg .b32 	%f<2>;
	.reg .b64 	%rd<9>;

	ld.param.u64 	%rd1, [_Z14naiveTransposePfS_ii_param_0];
	ld.param.u64 	%rd2, [_Z14naiveTransposePfS_ii_param_1];
	ld.param.u32 	%r3, [_Z14naiveTransposePfS_ii_param_2];
	ld.param.u32 	%r5, [_Z14naiveTransposePfS_ii_param_3];
	mov.u32 	%r6, %ctaid.x;
	mov.u32 	%r7, %ntid.x;
	mov.u32 	%r8, %tid.x;
	mad.lo.s32 	%r1, %r6, %r7, %r8;
	mov.u32 	%r9, %ctaid.y;
	mov.u32 	%r10, %ntid.y;
	mov.u32 	%r11, %tid.y;
	mad.lo.s32 	%r12, %r9, %r10, %r11;
	setp.ge.s32 	%p1, %r1, %r3;
	setp.ge.s32 	%p2, %r12, %r5;
	or.pred  	%p3, %p1, %p2;
	@%p3 bra 	$L__BB0_2;
	cvta.to.global.u64 	%rd3, %rd1;
	cvta.to.global.u64 	%rd4, %rd2;
	mad.lo.s32 	%r13, %r3, %r12, %r1;
	mul.wide.s32 	%rd5, %r13, 4;
	add.s64 	%rd6, %rd3, %rd5;
	ld.global.f32 	%f1, [%rd6];
	mad.lo.s32 	%r14, %r5, %r1, %r12;
	mul.wide.s32 	%rd7, %r14, 4;
	add.s64 	%rd8, %rd4, %rd7;
	st.global.f32 	[%rd8], %f1;
$L__BB0_2:
	ret;

}
	// .globl	_Z18optimizedTransposePfS_ii
.visible .entry _Z18optimizedTransposePfS_ii(
	.param .u64 .ptr .align 1 _Z18optimizedTransposePfS_ii_param_0,
	.param .u64 .ptr .align 1 _Z18optimizedTransposePfS_ii_param_1,
	.param .u32 _Z18optimizedTransposePfS_ii_param_2,
	.param .u32 _Z18optimizedTransposePfS_ii_param_3
)
{
	.reg .pred 	%p<7>;
	.reg .b32 	%r<25>;
	.reg .b32 	%f<3>;
	.reg .b64 	%rd<9>;
	// demoted variable
	.shared .align 4 .b8 _ZZ18optimizedTransposePfS_iiE4tile[4224];
	ld.param.u64 	%rd1, [_Z18optimizedTransposePfS_ii_param_0];
	ld.param.u64 	%rd2, [_Z18optimizedTransposePfS_ii_param_1];
	ld.param.u32 	%r9, [_Z18optimizedTransposePfS_ii_param_2];
	ld.param.u32 	%r11, [_Z18optimizedTransposePfS_ii_param_3];
	mov.u32 	%r12, %ctaid.x;
	shl.b32 	%r1, %r12, 5;
	mov.u32 	%r2, %tid.x;
	add.s32 	%r3, %r1, %r2;
	mov.u32 	%r13, %ctaid.y;
	shl.b32 	%r4, %r13, 5;
	mov.u32 	%r5, %tid.y;
	add.s32 	%r14, %r4, %r5;
	setp.ge.s32 	%p1, %r3, %r9;
	setp.ge.s32 	%p2, %r14, %r11;
	or.pred  	%p3, %p1, %p2;
	@%p3 bra 	$L__BB1_2;
	cvta.to.global.u64 	%rd3, %rd1;
	mad.lo.s32 	%r15, %r9, %r14, %r3;
	mul.wide.s32 	%rd4, %r15, 4;
	add.s64 	%rd5, %rd3, %rd4;
	ld.global.f32 	%f1, [%rd5];
	mov.u32 	%r16, _ZZ18optimizedTransposePfS_iiE4tile;
	mad.lo.s32 	%r17, %r5, 132, %r16;
	shl.b32 	%r18, %r2, 2;
	add.s32 	%r19, %r17, %r18;
	st.shared.f32 	[%r19], %f1;
$L__BB1_2:
	bar.sync 	0;
	add.s32 	%r7, %r4, %r2;
	add.s32 	%r8, %r1, %r5;
	setp.ge.s32 	%p4, %r7, %r11;
	setp.ge.s32 	%p5, %r8, %r9;
	or.pred  	%p6, %p5, %p4;
	@%p6 bra 	$L__BB1_4;
	mov.u32 	%r20, _ZZ18optimizedTransposePfS_iiE4tile;
	mad.lo.s32 	%r21, %r2, 132, %r20;
	shl.b32 	%r22, %r5, 2;
	add.s32 	%r23, %r21, %r22;
	ld.shared.f32 	%f2, [%r23];
	mad.lo.s32 	%r24, %r11, %r8, %r7;
	cvta.to.global.u64 	%rd6, %rd2;
	mul.wide.s32 	%rd7, %r24, 4;
	add.s64 	%rd8, %rd6, %rd7;
	st.global.f32 	[%rd8], %f2;
$L__BB1_4:
	ret;

}


// ===== COMPILED SASS (sm_100) =====

	.target	sm_100

	.elftype	@"ET_EXEC"


//--------------------- .note.nv.tkinfo           --------------------------
	.section	.note.nv.tkinfo,"",@"SHT_NOTE"
	.sectionflags	@"SHF_NOTE_NV_TKINFO"
	.tkinfo
        /*0018*/ 	.word	0x00000002
        /*0030*/ 	.string	""
        /*0030*/ 	.string	"ptxas"
        /*0030*/ 	.string	"Cuda compilation tools, release 13.0, V13.0.88"
        /*0030*/ 	.string	"Build cuda_13.0.r13.0/compiler.36424714_0"
        /*0030*/ 	.string	"-arch sm_100 -m 64 "



//--------------------- .note.nv.cuinfo           --------------------------
	.section	.note.nv.cuinfo,"",@"SHT_NOTE"
	.sectionflags	@"SHF_NOTE_NV_CUINFO"
        /*0018*/ 	.short	0x0002
        /*001a*/ 	.short	0x0064
        /*001c*/ 	.short	0x0082
	.zero		2


//--------------------- .nv.info                  --------------------------
	.section	.nv.info,"",@"SHT_CUDA_INFO"
	.align	4


	//----- nvinfo : EIATTR_REGCOUNT
	.align		4
        /*0000*/ 	.byte	0x04, 0x2f
        /*0002*/ 	.short	(.L_1 - .L_0)
	.align		4
.L_0:
        /*0004*/ 	.word	index@(_Z14naiveTransposePfS_ii)
        /*0008*/ 	.word	0x0000000a


	//----- nvinfo : EIATTR_FRAME_SIZE
	.align		4
.L_1:
        /*000c*/ 	.byte	0x04, 0x11
        /*000e*/ 	.short	(.L_3 - .L_2)
	.align		4
.L_2:
        /*0010*/ 	.word	index@(_Z14naiveTransposePfS_ii)
        /*0014*/ 	.word	0x00000000


	//----- nvinfo : EIATTR_REGCOUNT
	.align		4
.L_3:
        /*0018*/ 	.byte	0x04, 0x2f
        /*001a*/ 	.short	(.L_5 - .L_4)
	.align		4
.L_4:
        /*001c*/ 	.word	index@(_Z18optimizedTransposePfS_ii)
        /*0020*/ 	.word	0x0000000c


	//----- nvinfo : EIATTR_FRAME_SIZE
	.align		4
.L_5:
        /*0024*/ 	.byte	0x04, 0x11
        /*0026*/ 	.short	(.L_7 - .L_6)
	.align		4
.L_6:
        /*0028*/ 	.word	index@(_Z18optimizedTransposePfS_ii)
        /*002c*/ 	.word	0x00000000


	//----- nvinfo : EIATTR_MIN_STACK_SIZE
	.align		4
.L_7:
        /*0030*/ 	.byte	0x04, 0x12
        /*0032*/ 	.short	(.L_9 - .L_8)
	.align		4
.L_8:
        /*0034*/ 	.word	index@(_Z18optimizedTransposePfS_ii)
        /*0038*/ 	.word	0x00000000


	//----- nvinfo : EIATTR_MIN_STACK_SIZE
	.align		4
.L_9:
        /*003c*/ 	.byte	0x04, 0x12
        /*003e*/ 	.short	(.L_11 - .L_10)
	.align		4
.L_10:
        /*0040*/ 	.word	index@(_Z14naiveTransposePfS_ii)
        /*0044*/ 	.word	0x00000000
.L_11:


//--------------------- .nv.compat                --------------------------
	.section	.nv.compat,"",@"SHT_CUDA_COMPAT_INFO"
	.align	4
        /*0000*/ 	.byte	0x02, 0x09, 0x00, 0x00, 0x02, 0x02, 0x01, 0x00, 0x02, 0x05, 0x05, 0x00, 0x03, 0x07, 0x01, 0x01
        /*0010*/ 	.byte	0x02, 0x03, 0x00, 0x00, 0x02, 0x06, 0x01, 0x00, 0x04, 0x0b, 0x08, 0x00, 0x09, 0x00, 0x00, 0x00
        /*0020*/ 	.byte	0x00, 0x00, 0x00, 0x00


//--------------------- .nv.info._Z18optimizedTransposePfS_ii --------------------------
	.section	.nv.info._Z18optimizedTransposePfS_ii,"",@"SHT_CUDA_INFO"
	.sectionflags	@""
	.align	4


	//----- nvinfo : EIATTR_CUDA_API_VERSION
	.align		4
        /*0000*/ 	.byte	0x04, 0x37
        /*0002*/ 	.short	(.L_13 - .L_12)
.L_12:
        /*0004*/ 	.word	0x00000082


	//----- nvinfo : EIATTR_KPARAM_INFO
	.align		4
.L_13:
        /*0008*/ 	.byte	0x04, 0x17
        /*000a*/ 	.short	(.L_15 - .L_14)
.L_14:
        /*000c*/ 	.word	0x00000000
        /*0010*/ 	.short	0x0003
        /*0012*/ 	.short	0x0014
        /*0014*/ 	.byte	0x00, 0xf0, 0x11, 0x00


	//----- nvinfo : EIATTR_KPARAM_INFO
	.align		4
.L_15:
        /*0018*/ 	.byte	0x04, 0x17
        /*001a*/ 	.short	(.L_17 - .L_16)
.L_16:
        /*001c*/ 	.word	0x00000000
        /*0020*/ 	.short	0x0002
        /*0022*/ 	.short	0x0010
        /*0024*/ 	.byte	0x00, 0xf0, 0x11, 0x00


	//----- nvinfo : EIATTR_KPARAM_INFO
	.align		4
.L_17:
        /*0028*/ 	.byte	0x04, 0x17
        /*002a*/ 	.short	(.L_19 - .L_18)
.L_18:
        /*002c*/ 	.word	0x00000000
        /*0030*/ 	.short	0x0001
        /*0032*/ 	.short	0x0008
        /*0034*/ 	.byte	0x00, 0xf5, 0x21, 0x00


	//----- nvinfo : EIATTR_KPARAM_INFO
	.align		4
.L_19:
        /*0038*/ 	.byte	0x04, 0x17
        /*003a*/ 	.short	(.L_21 - .L_20)
.L_20:
        /*003c*/ 	.word	0x00000000
        /*0040*/ 	.short	0x0000
        /*0042*/ 	.short	0x0000
        /*0044*/ 	.byte	0x00, 0xf5, 0x21, 0x00


	//----- nvinfo : EIATTR_SPARSE_MMA_MASK
	.align		4
.L_21:
        /*0048*/ 	.byte	0x03, 0x50
        /*004a*/ 	.short	0x0000


	//----- nvinfo : EIATTR_MAXREG_COUNT
	.align		4
        /*004c*/ 	.byte	0x03, 0x1b
        /*004e*/ 	.short	0x00ff


	//----- nvinfo : EIATTR_NUM_BARRIERS
	.align		4
        /*0050*/ 	.byte	0x02, 0x4c
        /*0052*/ 	.byte	0x01
	.zero		1


	//----- nvinfo : EIATTR_MERCURY_ISA_VERSION
	.align		4
        /*0054*/ 	.byte	0x03, 0x5f
        /*0056*/ 	.short	0x0101


	//----- nvinfo : EIATTR_VRC_CTA_INIT_COUNT
	.align		4
        /*0058*/ 	.byte	0x02, 0x4a
	.zero		1
	.zero		1


	//----- nvinfo : EIATTR_EXIT_INSTR_OFFSETS
	.align		4
        /*005c*/ 	.byte	0x04, 0x1c
        /*005e*/ 	.short	(.L_23 - .L_22)


	//   ....[0]....
.L_22:
        /*0060*/ 	.word	0x000001a0


	//   ....[1]....
        /*0064*/ 	.word	0x00000250


	//----- nvinfo : EIATTR_CBANK_PARAM_SIZE
	.align		4
.L_23:
        /*0068*/ 	.byte	0x03, 0x19
        /*006a*/ 	.short	0x0018


	//----- nvinfo : EIATTR_PARAM_CBANK
	.align		4
        /*006c*/ 	.byte	0x04, 0x0a
        /*006e*/ 	.short	(.L_25 - .L_24)
	.align		4
.L_24:
        /*0070*/ 	.word	index@(.nv.constant0._Z18optimizedTransposePfS_ii)
        /*0074*/ 	.short	0x0380
        /*0076*/ 	.short	0x0018


	//----- nvinfo : EIATTR_SW_WAR
	.align		4
.L_25:
        /*0078*/ 	.byte	0x04, 0x36
        /*007a*/ 	.short	(.L_27 - .L_26)
.L_26:
        /*007c*/ 	.word	0x00000008
.L_27:


//--------------------- .nv.info._Z14naiveTransposePfS_ii --------------------------
	.section	.nv.info._Z14naiveTransposePfS_ii,"",@"SHT_CUDA_INFO"
	.sectionflags	@""
	.align	4


	//----- nvinfo : EIATTR_CUDA_API_VERSION
	.align		4
        /*0000*/ 	.byte	0x04, 0x37
        /*0002*/ 	.short	(.L_29 - .L_28)
.L_28:
        /*0004*/ 	.word	0x00000082


	//----- nvinfo : EIATTR_KPARAM_INFO
	.align		4
.L_29:
        /*0008*/ 	.byte	0x04, 0x17
        /*000a*/ 	.short	(.L_31 - .L_30)
.L_30:
        /*000c*/ 	.word	0x00000000
        /*0010*/ 	.short	0x0003
        /*0012*/ 	.short	0x0014
        /*0014*/ 	.byte	0x00, 0xf0, 0x11, 0x00


	//----- nvinfo : EIATTR_KPARAM_INFO
	.align		4
.L_31:
        /*0018*/ 	.byte	0x04, 0x17
        /*001a*/ 	.short	(.L_33 - .L_32)
.L_32:
        /*001c*/ 	.word	0x00000000
        /*0020*/ 	.short	0x0002
        /*0022*/ 	.short	0x0010
        /*0024*/ 	.byte	0x00, 0xf0, 0x11, 0x00


	//----- nvinfo : EIATTR_KPARAM_INFO
	.align		4
.L_33:
        /*0028*/ 	.byte	0x04, 0x17
        /*002a*/ 	.short	(.L_35 - .L_34)
.L_34:
        /*002c*/ 	.word	0x00000000
        /*0030*/ 	.short	0x0001
        /*0032*/ 	.short	0x0008
        /*0034*/ 	.byte	0x00, 0xf5, 0x21, 0x00


	//----- nvinfo : EIATTR_KPARAM_INFO
	.align		4
.L_35:
        /*0038*/ 	.byte	0x04, 0x17
        /*003a*/ 	.short	(.L_37 - .L_36)
.L_36:
        /*003c*/ 	.word	0x00000000
        /*0040*/ 	.short	0x0000
        /*0042*/ 	.short	0x0000
        /*0044*/ 	.byte	0x00, 0xf5, 0x21, 0x00


	//----- nvinfo : EIATTR_SPARSE_MMA_MASK
	.align		4
.L_37:
        /*0048*/ 	.byte	0x03, 0x50
        /*004a*/ 	.short	0x0000


	//----- nvinfo : EIATTR_MAXREG_COUNT
	.align		4
        /*004c*/ 	.byte	0x03, 0x1b
        /*004e*/ 	.short	0x00ff


	//----- nvinfo : EIATTR_MERCURY_ISA_VERSION
	.align		4
        /*0050*/ 	.byte	0x03, 0x5f
        /*0052*/ 	.short	0x0101


	//----- nvinfo : EIATTR_VRC_CTA_INIT_COUNT
	.align		4
        /*0054*/ 	.byte	0x02, 0x4a
	.zero		1
	.zero		1


	//----- nvinfo : EIATTR_EXIT_INSTR_OFFSETS
	.align		4
        /*0058*/ 	.byte	0x04, 0x1c
        /*005a*/ 	.short	(.L_39 - .L_38)


	//   ....[0]....
.L_38:
        /*005c*/ 	.word	0x000000c0


	//   ....[1]....
        /*0060*/ 	.word	0x00000160


	//----- nvinfo : EIATTR_CBANK_PARAM_SIZE
	.align		4
.L_39:
        /*0064*/ 	.byte	0x03, 0x19
        /*0066*/ 	.short	0x0018


	//----- nvinfo : EIATTR_PARAM_CBANK
	.align		4
        /*0068*/ 	.byte	0x04, 0x0a
        /*006a*/ 	.short	(.L_41 - .L_40)
	.align		4
.L_40:
        /*006c*/ 	.word	index@(.nv.constant0._Z14naiveTransposePfS_ii)
        /*0070*/ 	.short	0x0380
        /*0072*/ 	.short	0x0018


	//----- nvinfo : EIATTR_SW_WAR
	.align		4
.L_41:
        /*0074*/ 	.byte	0x04, 0x36
        /*0076*/ 	.short	(.L_43 - .L_42)
.L_42:
        /*0078*/ 	.word	0x00000008
.L_43:


//--------------------- .nv.callgraph             --------------------------
	.section	.nv.callgraph,"",@"SHT_CUDA_CALLGRAPH"
	.align	4
	.sectionentsize	8
	.align		4
        /*0000*/ 	.word	0x00000000
	.align		4
        /*0004*/ 	.word	0xffffffff
	.align		4
        /*0008*/ 	.word	0x00000000
	.align		4
        /*000c*/ 	.word	0xfffffffe
	.align		4
        /*0010*/ 	.word	0x00000000
	.align		4
        /*0014*/ 	.word	0xfffffffd
	.align		4
        /*0018*/ 	.word	0x00000000
	.align		4
        /*001c*/ 	.word	0xfffffffc


//--------------------- .text._Z18optimizedTransposePfS_ii --------------------------
	.section	.text._Z18optimizedTransposePfS_ii,"ax",@progbits
	.align	128
        .global         _Z18optimizedTransposePfS_ii
        .type           _Z18optimizedTransposePfS_ii,@function
        .size           _Z18optimizedTransposePfS_ii,(.L_x_2 - _Z18optimizedTransposePfS_ii)
        .other          _Z18optimizedTransposePfS_ii,@"STO_CUDA_ENTRY STV_DEFAULT"
_Z18optimizedTransposePfS_ii:
.text._Z18optimizedTransposePfS_ii:
[----:B------:R-:W-:Y:S01]  /*0000*/  LDC R1, c[0x0][0x37c] ;  /* 0x0000df00ff017b82 */ /* 0x000fe20000000800 */
[----:B------:R-:W0:Y:S01]  /*0010*/  S2R R8, SR_TID.Y ;  /* 0x0000000000087919 */ /* 0x000e220000002200 */
[----:B------:R-:W1:Y:S01]  /*0020*/  LDCU.64 UR6, c[0x0][0x390] ;  /* 0x00007200ff0677ac */ /* 0x000e620008000a00 */
[----:B------:R-:W0:Y:S01]  /*0030*/  S2R R9, SR_CTAID.Y ;  /* 0x0000000000097919 */ /* 0x000e220000002600 */
[----:B------:R-:W2:Y:S01]  /*0040*/  LDCU.64 UR4, c[0x0][0x358] ;  /* 0x00006b00ff0477ac */ /* 0x000ea20008000a00 */
[----:B------:R-:W3:Y:S01]  /*0050*/  S2R R7, SR_CTAID.X ;  /* 0x0000000000077919 */ /* 0x000ee20000002500 */
[----:B------:R-:W3:Y:S01]  /*0060*/  S2R R6, SR_TID.X ;  /* 0x0000000000067919 */ /* 0x000ee20000002100 */
[----:B0-----:R-:W-:-:S05]  /*0070*/  IMAD R5, R9, 0x20, R8 ;  /* 0x0000002009057824 */ /* 0x001fca00078e0208 */
[----:B-1----:R-:W-:Y:S01]  /*0080*/  ISETP.GE.AND P0, PT, R5, UR7, PT ;  /* 0x0000000705007c0c */ /* 0x002fe2000bf06270 */
[----:B---3--:R-:W-:-:S05]  /*0090*/  IMAD R0, R7, 0x20, R6 ;  /* 0x0000002007007824 */ /* 0x008fca00078e0206 */
[----:B------:R-:W-:-:S13]  /*00a0*/  ISETP.GE.OR P0, PT, R0, UR6, P0 ;  /* 0x0000000600007c0c */ /* 0x000fda0008706670 */
[----:B------:R-:W0:Y:S01]  /*00b0*/  @!P0 LDC.64 R2, c[0x0][0x380] ;  /* 0x0000e000ff028b82 */ /* 0x000e220000000a00 */
[----:B------:R-:W-:-:S04]  /*00c0*/  @!P0 IMAD R5, R5, UR6, R0 ;  /* 0x0000000605058c24 */ /* 0x000fc8000f8e0200 */
[----:B0-----:R-:W-:-:S06]  /*00d0*/  @!P0 IMAD.WIDE R2, R5, 0x4, R2 ;  /* 0x0000000405028825 */ /* 0x001fcc00078e0202 */
[----:B--2---:R-:W2:Y:S01]  /*00e0*/  @!P0 LDG.E R2, desc[UR4][R2.64] ;  /* 0x0000000402028981 */ /* 0x004ea2000c1e1900 */
[----:B------:R-:W-:Y:S01]  /*00f0*/  @!P0 MOV R0, 0x400 ;  /* 0x0000040000008802 */ /* 0x000fe20000000f00 */
[----:B------:R-:W-:Y:S01]  /*0100*/  IMAD R7, R7, 0x20, R8 ;  /* 0x0000002007077824 */ /* 0x000fe200078e0208 */
[----:B------:R-:W-:Y:S01]  /*0110*/  LEA R4, R9, R6, 0x5 ;  /* 0x0000000609047211 */ /* 0x000fe200078e28ff */
[----:B------:R-:W0:Y:S03]  /*0120*/  @!P0 S2R R5, SR_CgaCtaId ;  /* 0x0000000000058919 */ /* 0x000e260000008800 */
[----:B------:R-:W-:-:S04]  /*0130*/  ISETP.GE.AND P1, PT, R4, UR7, PT ;  /* 0x0000000704007c0c */ /* 0x000fc8000bf26270 */
[----:B------:R-:W-:Y:S02]  /*0140*/  ISETP.GE.OR P1, PT, R7, UR6, P1 ;  /* 0x0000000607007c0c */ /* 0x000fe40008f26670 */
[----:B0-----:R-:W-:-:S05]  /*0150*/  @!P0 LEA R0, R5, R0, 0x18 ;  /* 0x0000000005008211 */ /* 0x001fca00078ec0ff */
[----:B------:R-:W-:-:S05]  /*0160*/  @!P0 IMAD R0, R8, 0x84, R0 ;  /* 0x0000008408008824 */ /* 0x000fca00078e0200 */
[----:B------:R-:W-:-:S05]  /*0170*/  @!P0 LEA R5, R6, R0, 0x2 ;  /* 0x0000000006058211 */ /* 0x000fca00078e10ff */
[----:B--2---:R0:W-:Y:S01]  /*0180*/  @!P0 STS [R5], R2 ;  /* 0x0000000205008388 */ /* 0x0041e20000000800 */
[----:B------:R-:W-:Y:S06]  /*0190*/  BAR.SYNC.DEFER_BLOCKING 0x0 ;  /* 0x0000000000007b1d */ /* 0x000fec0000010000 */
[----:B------:R-:W-:Y:S05]  /*01a0*/  @P1 EXIT ;  /* 0x000000000000194d */ /* 0x000fea0003800000 */
[----:B------:R-:W1:Y:S01]  /*01b0*/  S2R R3, SR_CgaCtaId ;  /* 0x0000000000037919 */ /* 0x000e620000008800 */
[----:B------:R-:W-:Y:S01]  /*01c0*/  MOV R0, 0x400 ;  /* 0x0000040000007802 */ /* 0x000fe20000000f00 */
[----:B------:R-:W-:-:S03]  /*01d0*/  IMAD R7, R7, UR7, R4 ;  /* 0x0000000707077c24 */ /* 0x000fc6000f8e0204 */
[----:B-1----:R-:W-:-:S05]  /*01e0*/  LEA R3, R3, R0, 0x18 ;  /* 0x0000000003037211 */ /* 0x002fca00078ec0ff */
[----:B------:R-:W-:Y:S02]  /*01f0*/  IMAD R0, R6, 0x84, R3 ;  /* 0x0000008406007824 */ /* 0x000fe400078e0203 */
[----:B0-----:R-:W0:Y:S02]  /*0200*/  LDC.64 R2, c[0x0][0x388] ;  /* 0x0000e200ff027b82 */ /* 0x001e240000000a00 */
[----:B------:R-:W-:-:S05]  /*0210*/  IMAD R0, R8, 0x4, R0 ;  /* 0x0000000408007824 */ /* 0x000fca00078e0200 */
[----:B------:R-:W1:Y:S01]  /*0220*/  LDS R5, [R0] ;  /* 0x0000000000057984 */ /* 0x000e620000000800 */
[----:B0-----:R-:W-:-:S05]  /*0230*/  IMAD.WIDE R2, R7, 0x4, R2 ;  /* 0x0000000407027825 */ /* 0x001fca00078e0202 */
[----:B-1----:R-:W-:Y:S01]  /*0240*/  STG.E desc[UR4][R2.64], R5 ;  /* 0x0000000502007986 */ /* 0x002fe2000c101904 */
[----:B------:R-:W-:Y:S05]  /*0250*/  EXIT ;  /* 0x000000000000794d */ /* 0x000fea0003800000 */
.L_x_0:
[----:B------:R-:W-:-:S00]  /*0260*/  BRA `(.L_x_0) ;  /* 0xfffffffc00fc7947 */ /* 0x000fc0000383ffff */
[----:B------:R-:W-:-:S00]  /*0270*/  NOP ;  /* 0x0000000000007918 */ /* 0x000fc00000000000 */
        /* <DEDUP_REMOVED lines=8> */
.L_x_2:


//--------------------- .text._Z14naiveTransposePfS_ii --------------------------
	.section	.text._Z14naiveTransposePfS_ii,"ax",@progbits
	.align	128
        .global         _Z14naiveTransposePfS_ii
        .type           _Z14naiveTransposePfS_ii,@function
        .size           _Z14naiveTransposePfS_ii,(.L_x_3 - _Z14naiveTransposePfS_ii)
        .other          _Z14naiveTransposePfS_ii,@"STO_CUDA_ENTRY STV_DEFAULT"
_Z14naiveTransposePfS_ii:
.text._Z14naiveTransposePfS_ii:
[----:B------:R-:W-:Y:S01]  /*0000*/  LDC R1, c[0x0][0x37c] ;  /* 0x0000df00ff017b82 */ /* 0x000fe20000000800 */
[----:B------:R-:W0:Y:S07]  /*0010*/  S2R R2, SR_TID.Y ;  /* 0x0000000000027919 */ /* 0x000e2e0000002200 */
[----:B------:R-:W1:Y:S01]  /*0020*/  LDC R0, c[0x0][0x360] ;  /* 0x0000d800ff007b82 */ /* 0x000e620000000800 */
[----:B------:R-:W2:Y:S01]  /*0030*/  LDCU.64 UR6, c[0x0][0x390] ;  /* 0x00007200ff0677ac */ /* 0x000ea20008000a00 */
[----:B------:R-:W1:Y:S06]  /*0040*/  S2R R3, SR_TID.X ;  /* 0x0000000000037919 */ /* 0x000e6c0000002100 */
[----:B------:R-:W0:Y:S08]  /*0050*/  S2UR UR5, SR_CTAID.Y ;  /* 0x00000000000579c3 */ /* 0x000e300000002600 */
[----:B------:R-:W0:Y:S08]  /*0060*/  LDC R7, c[0x0][0x364] ;  /* 0x0000d900ff077b82 */ /* 0x000e300000000800 */
[----:B------:R-:W1:Y:S01]  /*0070*/  S2UR UR4, SR_CTAID.X ;  /* 0x00000000000479c3 */ /* 0x000e620000002500 */
[----:B0-----:R-:W-:-:S05]  /*0080*/  IMAD R7, R7, UR5, R2 ;  /* 0x0000000507077c24 */ /* 0x001fca000f8e0202 */
[----:B--2---:R-:W-:Y:S01]  /*0090*/  ISETP.GE.AND P0, PT, R7, UR7, PT ;  /* 0x0000000707007c0c */ /* 0x004fe2000bf06270 */
[----:B-1----:R-:W-:-:S05]  /*00a0*/  IMAD R0, R0, UR4, R3 ;  /* 0x0000000400007c24 */ /* 0x002fca000f8e0203 */
[----:B------:R-:W-:-:S13]  /*00b0*/  ISETP.GE.OR P0, PT, R0, UR6, P0 ;  /* 0x0000000600007c0c */ /* 0x000fda0008706670 */
[----:B------:R-:W-:Y:S05]  /*00c0*/  @P0 EXIT ;  /* 0x000000000000094d */ /* 0x000fea0003800000 */
[----:B------:R-:W0:Y:S01]  /*00d0*/  LDC.64 R2, c[0x0][0x380] ;  /* 0x0000e000ff027b82 */ /* 0x000e220000000a00 */
[----:B------:R-:W1:Y:S01]  /*00e0*/  LDCU.64 UR4, c[0x0][0x358] ;  /* 0x00006b00ff0477ac */ /* 0x000e620008000a00 */
[----:B------:R-:W-:-:S04]  /*00f0*/  IMAD R5, R7, UR6, R0 ;  /* 0x0000000607057c24 */ /* 0x000fc8000f8e0200 */
[----:B0-----:R-:W-:Y:S02]  /*0100*/  IMAD.WIDE R2, R5, 0x4, R2 ;  /* 0x0000000405027825 */ /* 0x001fe400078e0202 */
[----:B------:R-:W0:Y:S04]  /*0110*/  LDC.64 R4, c[0x0][0x388] ;  /* 0x0000e200ff047b82 */ /* 0x000e280000000a00 */
[----:B-1----:R-:W2:Y:S01]  /*0120*/  LDG.E R3, desc[UR4][R2.64] ;  /* 0x0000000402037981 */ /* 0x002ea2000c1e1900 */
[----:B------:R-:W-:-:S04]  /*0130*/  IMAD R7, R0, UR7, R7 ;  /* 0x0000000700077c24 */ /* 0x000fc8000f8e0207 */
[----:B0-----:R-:W-:-:S05]  /*0140*/  IMAD.WIDE R4, R7, 0x4, R4 ;  /* 0x0000000407047825 */ /* 0x001fca00078e0204 */
[----:B--2---:R-:W-:Y:S01]  /*0150*/  STG.E desc[UR4][R4.64], R3 ;  /* 0x0000000304007986 */ /* 0x004fe2000c101904 */
[----:B------:R-:W-:Y:S05]  /*0160*/  EXIT ;  /* 0x000000000000794d */ /* 0x000fea0003800000 */
.L_x_1:
        /* <DEDUP_REMOVED lines=9> */
.L_x_3:


//--------------------- .nv.shared._Z18optimizedTransposePfS_ii --------------------------
	.section	.nv.shared._Z18optimizedTransposePfS_ii,"aw",@nobits
	.sectionflags	@""
	.align	4
.nv.shared._Z18optimizedTransposePfS_ii:
	.zero		5248


//--------------------- .nv.shared.reserved.0     --------------------------
	.section	.nv.shared.reserved.0,"aw",@nobits
	.weak		__nv_reservedSMEM_offset_0_alias
	.size		__nv_reservedSMEM_offset_0_alias, 0, 64
	.other		__nv_reservedSMEM_offset_0_alias,@"STO_CUDA_RESERVED_SHARED STV_DEFAULT"
__nv_reservedSMEM_offset_0_alias:
	.zero		0
	.zero		64


//--------------------- .nv.constant0._Z18optimizedTransposePfS_ii --------------------------
	.section	.nv.constant0._Z18optimizedTransposePfS_ii,"a",@progbits
	.sectionflags	@""
	.align	4
.nv.constant0._Z18optimizedTransposePfS_ii:
	.zero		920


//--------------------- .nv.constant0._Z14naiveTransposePfS_ii --------------------------
	.section	.nv.constant0._Z14naiveTransposePfS_ii,"a",@progbits
	.sectionflags	@""
	.align	4
.nv.constant0._Z14naiveTransposePfS_ii:
	.zero		920


//--------------------- SYMBOLS --------------------------

	.type		.nv.reservedSmem.offset0,@object
	.size		.nv.reservedSmem.offset0,0x4
	.type		.nv.reservedSmem.cap,@object
	.size		.nv.reservedSmem.cap,0x4
